//
// Generated by NVIDIA NVVM Compiler
//
// Compiler Build ID: CL-36424714
// Cuda compilation tools, release 13.0, V13.0.88
// Based on NVVM 20.0.0
//

.version 9.0
.target sm_100
.address_size 64

	// .globl	sigmoid32

.visible .entry sigmoid32(
	.param .u32 sigmoid32_param_0,
	.param .u64 .ptr .align 1 sigmoid32_param_1,
	.param .u64 .ptr .align 1 sigmoid32_param_2
)
{
	.reg .pred 	%p<2>;
	.reg .b32 	%r<8>;
	.reg .b32 	%f<15>;
	.reg .b64 	%rd<8>;
	.reg .b64 	%fd<4>;

	ld.param.u32 	%r2, [sigmoid32_param_0];
	ld.param.u64 	%rd1, [sigmoid32_param_1];
	ld.param.u64 	%rd2, [sigmoid32_param_2];
	mov.u32 	%r3, %tid.x;
	mov.u32 	%r4, %ctaid.x;
	mov.u32 	%r5, %ntid.x;
	mad.lo.s32 	%r1, %r4, %r5, %r3;
	setp.ge.s32 	%p1, %r1, %r2;
	@%p1 bra 	$L__BB0_2;
	cvta.to.global.u64 	%rd3, %rd1;
	cvta.to.global.u64 	%rd4, %rd2;
	mul.wide.s32 	%rd5, %r1, 4;
	add.s64 	%rd6, %rd3, %rd5;
	ld.global.f32 	%f1, [%rd6];
	fma.rn.f32 	%f2, %f1, 0fBBBB989D, 0f3F000000;
	cvt.sat.f32.f32 	%f3, %f2;
	mov.f32 	%f4, 0f4B400001;
	mov.f32 	%f5, 0f437C0000;
	fma.rm.f32 	%f6, %f3, %f5, %f4;
	add.f32 	%f7, %f6, 0fCB40007F;
	neg.f32 	%f8, %f7;
	fma.rn.f32 	%f9, %f1, 0fBFB8AA3B, %f8;
	fma.rn.f32 	%f10, %f1, 0fB2A57060, %f9;
	mov.b32 	%r6, %f6;
	shl.b32 	%r7, %r6, 23;
	mov.b32 	%f11, %r7;
	ex2.approx.ftz.f32 	%f12, %f10;
	mul.f32 	%f13, %f12, %f11;
	add.s64 	%rd7, %rd4, %rd5;
	cvt.f64.f32 	%fd1, %f13;
	add.f64 	%fd2, %fd1, 0d3FF0000000000000;
	rcp.rn.f64 	%fd3, %fd2;
	cvt.rn.f32.f64 	%f14, %fd3;
	st.global.f32 	[%rd7], %f14;
$L__BB0_2:
	ret;

}


// ===== COMPILED SASS (sm_100) =====

	.target	sm_100

	.elftype	@"ET_EXEC"


//--------------------- .note.nv.tkinfo           --------------------------
	.section	.note.nv.tkinfo,"",@"SHT_NOTE"
	.sectionflags	@"SHF_NOTE_NV_TKINFO"
	.tkinfo
        /*0018*/ 	.word	0x00000002
        /*0030*/ 	.string	""
        /*0030*/ 	.string	"ptxas"
        /*0030*/ 	.string	"Cuda compilation tools, release 13.0, V13.0.88"
        /*0030*/ 	.string	"Build cuda_13.0.r13.0/compiler.36424714_0"
        /*0030*/ 	.string	"-arch sm_100 -m 64 "



//--------------------- .note.nv.cuinfo           --------------------------
	.section	.note.nv.cuinfo,"",@"SHT_NOTE"
	.sectionflags	@"SHF_NOTE_NV_CUINFO"
        /*0018*/ 	.short	0x0002
        /*001a*/ 	.short	0x0064
        /*001c*/ 	.short	0x0082
	.zero		2


//--------------------- .nv.info                  --------------------------
	.section	.nv.info,"",@"SHT_CUDA_INFO"
	.align	4


	//----- nvinfo : EIATTR_REGCOUNT
	.align		4
        /*0000*/ 	.byte	0x04, 0x2f
        /*0002*/ 	.short	(.L_1 - .L_0)
	.align		4
.L_0:
        /*0004*/ 	.word	index@(sigmoid32)
        /*0008*/ 	.word	0x00000010


	//----- nvinfo : EIATTR_FRAME_SIZE
	.align		4
.L_1:
        /*000c*/ 	.byte	0x04, 0x11
        /*000e*/ 	.short	(.L_3 - .L_2)
	.align		4
.L_2:
        /*0010*/ 	.word	index@($__internal_0_$__cuda_sm20_dblrcp_rn_slowpath_v3)
        /*0014*/ 	.word	0x00000000


	//----- nvinfo : EIATTR_FRAME_SIZE
	.align		4
.L_3:
        /*0018*/ 	.byte	0x04, 0x11
        /*001a*/ 	.short	(.L_5 - .L_4)
	.align		4
.L_4:
        /*001c*/ 	.word	index@(sigmoid32)
        /*0020*/ 	.word	0x00000000


	//----- nvinfo : EIATTR_MIN_STACK_SIZE
	.align		4
.L_5:
        /*0024*/ 	.byte	0x04, 0x12
        /*0026*/ 	.short	(.L_7 - .L_6)
	.align		4
.L_6:
        /*0028*/ 	.word	index@(sigmoid32)
        /*002c*/ 	.word	0x00000000
.L_7:


//--------------------- .nv.compat                --------------------------
	.section	.nv.compat,"",@"SHT_CUDA_COMPAT_INFO"
	.align	4
        /*0000*/ 	.byte	0x02, 0x09, 0x00, 0x00, 0x02, 0x02, 0x01, 0x00, 0x02, 0x05, 0x05, 0x00, 0x03, 0x07, 0x01, 0x01
        /*0010*/ 	.byte	0x02, 0x03, 0x00, 0x00, 0x02, 0x06, 0x01, 0x00, 0x04, 0x0b, 0x08, 0x00, 0x01, 0x00, 0x00, 0x00
        /*0020*/ 	.byte	0x00, 0x00, 0x00, 0x00


//--------------------- .nv.info.sigmoid32        --------------------------
	.section	.nv.info.sigmoid32,"",@"SHT_CUDA_INFO"
	.sectionflags	@""
	.align	4


	//----- nvinfo : EIATTR_CUDA_API_VERSION
	.align		4
        /*0000*/ 	.byte	0x04, 0x37
        /*0002*/ 	.short	(.L_9 - .L_8)
.L_8:
        /*0004*/ 	.word	0x00000082


	//----- nvinfo : EIATTR_KPARAM_INFO
	.align		4
.L_9:
        /*0008*/ 	.byte	0x04, 0x17
        /*000a*/ 	.short	(.L_11 - .L_10)
.L_10:
        /*000c*/ 	.word	0x00000000
        /*0010*/ 	.short	0x0002
        /*0012*/ 	.short	0x0010
        /*0014*/ 	.byte	0x00, 0xf5, 0x21, 0x00


	//----- nvinfo : EIATTR_KPARAM_INFO
	.align		4
.L_11:
        /*0018*/ 	.byte	0x04, 0x17
        /*001a*/ 	.short	(.L_13 - .L_12)
.L_12:
        /*001c*/ 	.word	0x00000000
        /*0020*/ 	.short	0x0001
        /*0022*/ 	.short	0x0008
        /*0024*/ 	.byte	0x00, 0xf5, 0x21, 0x00


	//----- nvinfo : EIATTR_KPARAM_INFO
	.align		4
.L_13:
        /*0028*/ 	.byte	0x04, 0x17
        /*002a*/ 	.short	(.L_15 - .L_14)
.L_14:
        /*002c*/ 	.word	0x00000000
        /*0030*/ 	.short	0x0000
        /*0032*/ 	.short	0x0000
        /*0034*/ 	.byte	0x00, 0xf0, 0x11, 0x00


	//----- nvinfo : EIATTR_SPARSE_MMA_MASK
	.align		4
.L_15:
        /*0038*/ 	.byte	0x03, 0x50
        /*003a*/ 	.short	0x0000


	//----- nvinfo : EIATTR_MAXREG_COUNT
	.align		4
        /*003c*/ 	.byte	0x03, 0x1b
        /*003e*/ 	.short	0x00ff


	//----- nvinfo : EIATTR_MERCURY_ISA_VERSION
	.align		4
        /*0040*/ 	.byte	0x03, 0x5f
        /*0042*/ 	.short	0x0101


	//----- nvinfo : EIATTR_VRC_CTA_INIT_COUNT
	.align		4
        /*0044*/ 	.byte	0x02, 0x4a
	.zero		1
	.zero		1


	//----- nvinfo : EIATTR_EXIT_INSTR_OFFSETS
	.align		4
        /*0048*/ 	.byte	0x04, 0x1c
        /*004a*/ 	.short	(.L_17 - .L_16)


	//   ....[0]....
.L_16:
        /*004c*/ 	.word	0x00000070


	//   ....[1]....
        /*0050*/ 	.word	0x000002b0


	//----- nvinfo : EIATTR_CRS_STACK_SIZE
	.align		4
.L_17:
        /*0054*/ 	.byte	0x04, 0x1e
        /*0056*/ 	.short	(.L_19 - .L_18)
.L_18:
        /*0058*/ 	.word	0x00000000


	//----- nvinfo : EIATTR_CBANK_PARAM_SIZE
	.align		4
.L_19:
        /*005c*/ 	.byte	0x03, 0x19
        /*005e*/ 	.short	0x0018


	//----- nvinfo : EIATTR_PARAM_CBANK
	.align		4
        /*0060*/ 	.byte	0x04, 0x0a
        /*0062*/ 	.short	(.L_21 - .L_20)
	.align		4
.L_20:
        /*0064*/ 	.word	index@(.nv.constant0.sigmoid32)
        /*0068*/ 	.short	0x0380
        /*006a*/ 	.short	0x0018


	//----- nvinfo : EIATTR_SW_WAR
	.align		4
.L_21:
        /*006c*/ 	.byte	0x04, 0x36
        /*006e*/ 	.short	(.L_23 - .L_22)
.L_22:
        /*0070*/ 	.word	0x00000008
.L_23:


//--------------------- .nv.callgraph             --------------------------
	.section	.nv.callgraph,"",@"SHT_CUDA_CALLGRAPH"
	.align	4
	.sectionentsize	8
	.align		4
        /*0000*/ 	.word	0x00000000
	.align		4
        /*0004*/ 	.word	0xffffffff
	.align		4
        /*0008*/ 	.word	0x00000000
	.align		4
        /*000c*/ 	.word	0xfffffffe
	.align		4
        /*0010*/ 	.word	0x00000000
	.align		4
        /*0014*/ 	.word	0xfffffffd
	.align		4
        /*0018*/ 	.word	0x00000000
	.align		4
        /*001c*/ 	.word	0xfffffffc


//--------------------- .text.sigmoid32           --------------------------
	.section	.text.sigmoid32,"ax",@progbits
	.align	128
        .global         sigmoid32
        .type           sigmoid32,@function
        .size           sigmoid32,(.L_x_7 - sigmoid32)
        .other          sigmoid32,@"STO_CUDA_ENTRY STV_DEFAULT"
sigmoid32:
.text.sigmoid32:
[----:B------:R-:W-:Y:S01]  /*0000*/  LDC R1, c[0x0][0x37c] ;  /* 0x0000df00ff017b82 */ /* 0x000fe20000000800 */
[----:B------:R-:W0:Y:S07]  /*0010*/  S2R R2, SR_TID.X ;  /* 0x0000000000027919 */ /* 0x000e2e0000002100 */
[----:B------:R-:W0:Y:S01]  /*0020*/  S2UR UR4, SR_CTAID.X ;  /* 0x00000000000479c3 */ /* 0x000e220000002500 */
[----:B------:R-:W1:Y:S07]  /*0030*/  LDCU UR5, c[0x0][0x380] ;  /* 0x00007000ff0577ac */ /* 0x000e6e0008000800 */
[----:B------:R-:W0:Y:S02]  /*0040*/  LDC R3, c[0x0][0x360] ;  /* 0x0000d800ff037b82 */ /* 0x000e240000000800 */
[----:B0-----:R-:W-:-:S05]  /*0050*/  IMAD R2, R3, UR4, R2 ;  /* 0x0000000403027c24 */ /* 0x001fca000f8e0202 */
[----:B-1----:R-:W-:-:S13]  /*0060*/  ISETP.GE.AND P0, PT, R2, UR5, PT ;  /* 0x0000000502007c0c */ /* 0x002fda000bf06270 */
[----:B------:R-:W-:Y:S05]  /*0070*/  @P0 EXIT ;  /* 0x000000000000094d */ /* 0x000fea0003800000 */
[----:B------:R-:W0:Y:S01]  /*0080*/  LDC.64 R4, c[0x0][0x388] ;  /* 0x0000e200ff047b82 */ /* 0x000e220000000a00 */
[----:B------:R-:W1:Y:S01]  /*0090*/  LDCU.64 UR4, c[0x0][0x358] ;  /* 0x00006b00ff0477ac */ /* 0x000e620008000a00 */
[----:B------:R-:W-:Y:S01]  /*00a0*/  HFMA2 R3, -RZ, RZ, 0.96630859375, -0.0022525787353515625 ;  /* 0x3bbb989dff037431 */ /* 0x000fe200000001ff */
[----:B------:R-:W-:-:S05]  /*00b0*/  MOV R7, 0x437c0000 ;  /* 0x437c000000077802 */ /* 0x000fca0000000f00 */
[----:B------:R-:W2:Y:S01]  /*00c0*/  LDC.64 R12, c[0x0][0x390] ;  /* 0x0000e400ff0c7b82 */ /* 0x000ea20000000a00 */
[----:B0-----:R-:W-:-:S06]  /*00d0*/  IMAD.WIDE R4, R2, 0x4, R4 ;  /* 0x0000000402047825 */ /* 0x001fcc00078e0204 */
[----:B-1----:R-:W3:Y:S01]  /*00e0*/  LDG.E R4, desc[UR4][R4.64] ;  /* 0x0000000404047981 */ /* 0x002ee2000c1e1900 */
[----:B------:R-:W-:Y:S01]  /*00f0*/  BSSY.RECONVERGENT B0, `(.L_x_0) ;  /* 0x0000019000007945 */ /* 0x000fe20003800200 */
[----:B---3--:R-:W-:-:S04]  /*0100*/  FFMA.SAT R0, R4, -R3, 0.5 ;  /* 0x3f00000004007423 */ /* 0x008fc80000002803 */
[----:B------:R-:W-:-:S04]  /*0110*/  FFMA.RM R0, R0, R7, 12582913 ;  /* 0x4b40000100007423 */ /* 0x000fc80000004007 */
[C---:B------:R-:W-:Y:S01]  /*0120*/  FADD R3, R0.reuse, -12583039 ;  /* 0xcb40007f00037421 */ /* 0x040fe20000000000 */
[----:B------:R-:W-:-:S03]  /*0130*/  IMAD.SHL.U32 R0, R0, 0x800000, RZ ;  /* 0x0080000000007824 */ /* 0x000fc600078e00ff */
[----:B------:R-:W-:-:S04]  /*0140*/  FFMA R3, R4, -1.4426950216293334961, -R3 ;  /* 0xbfb8aa3b04037823 */ /* 0x000fc80000000803 */
[----:B------:R-:W-:-:S06]  /*0150*/  FFMA R3, R4, -1.925963033500011079e-08, R3 ;  /* 0xb2a5706004037823 */ /* 0x000fcc0000000003 */
[----:B------:R-:W0:Y:S02]  /*0160*/  MUFU.EX2 R3, R3 ;  /* 0x0000000300037308 */ /* 0x000e240000000800 */
[----:B0-----:R-:W-:Y:S01]  /*0170*/  FMUL R0, R0, R3 ;  /* 0x0000000300007220 */ /* 0x001fe20000400000 */
[----:B--2---:R-:W-:-:S05]  /*0180*/  IMAD.WIDE R2, R2, 0x4, R12 ;  /* 0x0000000402027825 */ /* 0x004fca00078e020c */
[----:B------:R-:W0:Y:S02]  /*0190*/  F2F.F64.F32 R4, R0 ;  /* 0x0000000000047310 */ /* 0x000e240000201800 */
[----:B0-----:R-:W-:-:S06]  /*01a0*/  DADD R4, R4, 1 ;  /* 0x3ff0000004047429 */ /* 0x001fcc0000000000 */
[----:B------:R-:W0:Y:S04]  /*01b0*/  MUFU.RCP64H R7, R5 ;  /* 0x0000000500077308 */ /* 0x000e280000001800 */
[----:B------:R-:W-:-:S04]  /*01c0*/  IADD3 R6, PT, PT, R5, 0x300402, RZ ;  /* 0x0030040205067810 */ /* 0x000fc80007ffe0ff */
[----:B------:R-:W-:Y:S02]  /*01d0*/  FSETP.GEU.AND P0, PT, |R6|, 5.8789094863358348022e-39, PT ;  /* 0x004004020600780b */ /* 0x000fe40003f0e200 */
[----:B0-----:R-:W-:-:S08]  /*01e0*/  DFMA R8, -R4, R6, 1 ;  /* 0x3ff000000408742b */ /* 0x001fd00000000106 */
[----:B------:R-:W-:-:S08]  /*01f0*/  DFMA R8, R8, R8, R8 ;  /* 0x000000080808722b */ /* 0x000fd00000000008 */
[----:B------:R-:W-:-:S08]  /*0200*/  DFMA R8, R6, R8, R6 ;  /* 0x000000080608722b */ /* 0x000fd00000000006 */
[----:B------:R-:W-:-:S08]  /*0210*/  DFMA R10, -R4, R8, 1 ;  /* 0x3ff00000040a742b */ /* 0x000fd00000000108 */
[----:B------:R-:W-:Y:S01]  /*0220*/  DFMA R8, R8, R10, R8 ;  /* 0x0000000a0808722b */ /* 0x000fe20000000008 */
[----:B------:R-:W-:Y:S10]  /*0230*/  @P0 BRA `(.L_x_1) ;  /* 0x0000000000100947 */ /* 0x000ff40003800000 */
[----:B------:R-:W-:-:S05]  /*0240*/  LOP3.LUT R0, R5, 0x7fffffff, RZ, 0xc0, !PT ;  /* 0x7fffffff05007812 */ /* 0x000fca00078ec0ff */
[----:B------:R-:W-:Y:S01]  /*0250*/  VIADD R8, R0, 0xfff00000 ;  /* 0xfff0000000087836 */ /* 0x000fe20000000000 */
[----:B------:R-:W-:-:S07]  /*0260*/  MOV R0, 0x280 ;  /* 0x0000028000007802 */ /* 0x000fce0000000f00 */
[----:B------:R-:W-:Y:S05]  /*0270*/  CALL.REL.NOINC `($__internal_0_$__cuda_sm20_dblrcp_rn_slowpath_v3) ;  /* 0x0000000000107944 */ /* 0x000fea0003c00000 */
.L_x_1:
[----:B------:R-:W-:Y:S05]  /*0280*/  BSYNC.RECONVERGENT B0 ;  /* 0x0000000000007941 */ /* 0x000fea0003800200 */
.L_x_0:
[----:B------:R-:W0:Y:S02]  /*0290*/  F2F.F32.F64 R9, R8 ;  /* 0x0000000800097310 */ /* 0x000e240000301000 */
[----:B0-----:R-:W-:Y:S01]  /*02a0*/  STG.E desc[UR4][R2.64], R9 ;  /* 0x0000000902007986 */ /* 0x001fe2000c101904 */
[----:B------:R-:W-:Y:S05]  /*02b0*/  EXIT ;  /* 0x000000000000794d */ /* 0x000fea0003800000 */
        .weak           $__internal_0_$__cuda_sm20_dblrcp_rn_slowpath_v3
        .type           $__internal_0_$__cuda_sm20_dblrcp_rn_slowpath_v3,@function
        .size           $__internal_0_$__cuda_sm20_dblrcp_rn_slowpath_v3,(.L_x_7 - $__internal_0_$__cuda_sm20_dblrcp_rn_slowpath_v3)
$__internal_0_$__cuda_sm20_dblrcp_rn_slowpath_v3:
[----:B------:R-:W-:Y:S01]  /*02c0*/  DSETP.GTU.AND P0, PT, |R4|, +INF , PT ;  /* 0x7ff000000400742a */ /* 0x000fe20003f0c200 */
[----:B------:R-:W-:-:S13]  /*02d0*/  BSSY.RECONVERGENT B1, `(.L_x_2) ;  /* 0x0000023000017945 */ /* 0x000fda0003800200 */
[----:B------:R-:W-:Y:S05]  /*02e0*/  @P0 BRA `(.L_x_3) ;  /* 0x00000000007c0947 */ /* 0x000fea0003800000 */
[----:B------:R-:W-:-:S04]  /*02f0*/  LOP3.LUT R9, R5, 0x7fffffff, RZ, 0xc0, !PT ;  /* 0x7fffffff05097812 */ /* 0x000fc800078ec0ff */
[----:B------:R-:W-:-:S04]  /*0300*/  IADD3 R6, PT, PT, R9, -0x1, RZ ;  /* 0xffffffff09067810 */ /* 0x000fc80007ffe0ff */
[----:B------:R-:W-:-:S13]  /*0310*/  ISETP.GE.U32.AND P0, PT, R6, 0x7fefffff, PT ;  /* 0x7fefffff0600780c */ /* 0x000fda0003f06070 */
[----:B------:R-:W-:Y:S01]  /*0320*/  @P0 LOP3.LUT R7, R5, 0x7ff00000, RZ, 0x3c, !PT ;  /* 0x7ff0000005070812 */ /* 0x000fe200078e3cff */
[----:B------:R-:W-:Y:S01]  /*0330*/  @P0 IMAD.MOV.U32 R6, RZ, RZ, RZ ;  /* 0x000000ffff060224 */ /* 0x000fe200078e00ff */
[----:B------:R-:W-:Y:S06]  /*0340*/  @P0 BRA `(.L_x_4) ;  /* 0x00000000006c0947 */ /* 0x000fec0003800000 */
[----:B------:R-:W-:-:S13]  /*0350*/  ISETP.GE.U32.AND P0, PT, R9, 0x1000001, PT ;  /* 0x010000010900780c */ /* 0x000fda0003f06070 */
[----:B------:R-:W-:Y:S05]  /*0360*/  @!P0 BRA `(.L_x_5) ;  /* 0x0000000000348947 */ /* 0x000fea0003800000 */
[----:B------:R-:W-:Y:S01]  /*0370*/  IADD3 R7, PT, PT, R5, -0x3fe00000, RZ ;  /* 0xc020000005077810 */ /* 0x000fe20007ffe0ff */
[----:B------:R-:W-:-:S03]  /*0380*/  IMAD.MOV.U32 R6, RZ, RZ, R4 ;  /* 0x000000ffff067224 */ /* 0x000fc600078e0004 */
[----:B------:R-:W0:Y:S03]  /*0390*/  MUFU.RCP64H R9, R7 ;  /* 0x0000000700097308 */ /* 0x000e260000001800 */
[----:B0-----:R-:W-:-:S08]  /*03a0*/  DFMA R10, -R6, R8, 1 ;  /* 0x3ff00000060a742b */ /* 0x001fd00000000108 */
[----:B------:R-:W-:-:S08]  /*03b0*/  DFMA R10, R10, R10, R10 ;  /* 0x0000000a0a0a722b */ /* 0x000fd0000000000a */
[----:B------:R-:W-:-:S08]  /*03c0*/  DFMA R10, R8, R10, R8 ;  /* 0x0000000a080a722b */ /* 0x000fd00000000008 */
[----:B------:R-:W-:-:S08]  /*03d0*/  DFMA R8, -R6, R10, 1 ;  /* 0x3ff000000608742b */ /* 0x000fd0000000010a */
[----:B------:R-:W-:-:S08]  /*03e0*/  DFMA R8, R10, R8, R10 ;  /* 0x000000080a08722b */ /* 0x000fd0000000000a */
[----:B------:R-:W-:-:S08]  /*03f0*/  DMUL R8, R8, 2.2250738585072013831e-308 ;  /* 0x0010000008087828 */ /* 0x000fd00000000000 */
[----:B------:R-:W-:-:S08]  /*0400*/  DFMA R4, -R4, R8, 1 ;  /* 0x3ff000000404742b */ /* 0x000fd00000000108 */
[----:B------:R-:W-:-:S08]  /*0410*/  DFMA R4, R4, R4, R4 ;  /* 0x000000040404722b */ /* 0x000fd00000000004 */
[----:B------:R-:W-:Y:S01]  /*0420*/  DFMA R6, R8, R4, R8 ;  /* 0x000000040806722b */ /* 0x000fe20000000008 */
[----:B------:R-:W-:Y:S10]  /*0430*/  BRA `(.L_x_4) ;  /* 0x0000000000307947 */ /* 0x000ff40003800000 */
.L_x_5:
[----:B------:R-:W-:Y:S01]  /*0440*/  DMUL R4, R4, 8.11296384146066816958e+31 ;  /* 0x4690000004047828 */ /* 0x000fe20000000000 */
[----:B------:R-:W-:-:S05]  /*0450*/  MOV R6, R8 ;  /* 0x0000000800067202 */ /* 0x000fca0000000f00 */
[----:B------:R-:W0:Y:S02]  /*0460*/  MUFU.RCP64H R7, R5 ;  /* 0x0000000500077308 */ /* 0x000e240000001800 */
[----:B0-----:R-:W-:-:S08]  /*0470*/  DFMA R8, -R4, R6, 1 ;  /* 0x3ff000000408742b */ /* 0x001fd00000000106 */
[----:B------:R-:W-:-:S08]  /*0480*/  DFMA R8, R8, R8, R8 ;  /* 0x000000080808722b */ /* 0x000fd00000000008 */
[----:B------:R-:W-:-:S08]  /*0490*/  DFMA R8, R6, R8, R6 ;  /* 0x000000080608722b */ /* 0x000fd00000000006 */
[----:B------:R-:W-:-:S08]  /*04a0*/  DFMA R6, -R4, R8, 1 ;  /* 0x3ff000000406742b */ /* 0x000fd00000000108 */
[----:B------:R-:W-:-:S08]  /*04b0*/  DFMA R6, R8, R6, R8 ;  /* 0x000000060806722b */ /* 0x000fd00000000008 */
[----:B------:R-:W-:Y:S01]  /*04c0*/  DMUL R6, R6, 8.11296384146066816958e+31 ;  /* 0x4690000006067828 */ /* 0x000fe20000000000 */
[----:B------:R-:W-:Y:S10]  /*04d0*/  BRA `(.L_x_4) ;  /* 0x0000000000087947 */ /* 0x000ff40003800000 */
.L_x_3:
[----:B------:R-:W-:Y:S01]  /*04e0*/  LOP3.LUT R7, R5, 0x80000, RZ, 0xfc, !PT ;  /* 0x0008000005077812 */ /* 0x000fe200078efcff */
[----:B------:R-:W-:-:S07]  /*04f0*/  IMAD.MOV.U32 R6, RZ, RZ, R4 ;  /* 0x000000ffff067224 */ /* 0x000fce00078e0004 */
.L_x_4:
[----:B------:R-:W-:Y:S05]  /*0500*/  BSYNC.RECONVERGENT B1 ;  /* 0x0000000000017941 */ /* 0x000fea0003800200 */
.L_x_2:
[----:B------:R-:W-:Y:S01]  /*0510*/  MOV R4, R0 ;  /* 0x0000000000047202 */ /* 0x000fe20000000f00 */
[----:B------:R-:W-:Y:S01]  /*0520*/  IMAD.MOV.U32 R5, RZ, RZ, 0x0 ;  /* 0x00000000ff057424 */ /* 0x000fe200078e00ff */
[----:B------:R-:W-:Y:S01]  /*0530*/  MOV R8, R6 ;  /* 0x0000000600087202 */ /* 0x000fe20000000f00 */
[----:B------:R-:W-:Y:S02]  /*0540*/  IMAD.MOV.U32 R9, RZ, RZ, R7 ;  /* 0x000000ffff097224 */ /* 0x000fe400078e0007 */
[----:B------:R-:W-:Y:S05]  /*0550*/  RET.REL.NODEC R4 `(sigmoid32) ;  /* 0xfffffff804a87950 */ /* 0x000fea0003c3ffff */
.L_x_6:
[----:B------:R-:W-:-:S00]  /*0560*/  BRA `(.L_x_6) ;  /* 0xfffffffc00fc7947 */ /* 0x000fc0000383ffff */
[----:B------:R-:W-:-:S00]  /*0570*/  NOP ;  /* 0x0000000000007918 */ /* 0x000fc00000000000 */
        /* <DEDUP_REMOVED lines=8> */
.L_x_7:


//--------------------- .nv.shared.reserved.0     --------------------------
	.section	.nv.shared.reserved.0,"aw",@nobits
	.weak		__nv_reservedSMEM_offset_0_alias
	.size		__nv_reservedSMEM_offset_0_alias, 0, 64
	.other		__nv_reservedSMEM_offset_0_alias,@"STO_CUDA_RESERVED_SHARED STV_DEFAULT"
__nv_reservedSMEM_offset_0_alias:
	.zero		0
	.zero		64


//--------------------- .nv.constant0.sigmoid32   --------------------------
	.section	.nv.constant0.sigmoid32,"a",@progbits
	.sectionflags	@""
	.align	4
.nv.constant0.sigmoid32:
	.zero		920


//--------------------- SYMBOLS --------------------------

	.type		.nv.reservedSmem.offset0,@object
	.size		.nv.reservedSmem.offset0,0x4
